//
// Generated by NVIDIA NVVM Compiler
//
// Compiler Build ID: CL-29190527
// Cuda compilation tools, release 11.1, V11.1.105
// Based on LLVM 3.4svn
//

.version 7.1
.target sm_80
.address_size 64

	// .globl	Fused_StridedSlice_split_9933679820536040096_kernel0

.visible .entry Fused_StridedSlice_split_9933679820536040096_kernel0(
	.param .u64 Fused_StridedSlice_split_9933679820536040096_kernel0_param_0,
	.param .u64 Fused_StridedSlice_split_9933679820536040096_kernel0_param_1
)
{
	.reg .pred 	%p<17>;
	.reg .f32 	%f<17>;
	.reg .b32 	%r<11>;
	.reg .b64 	%rd<8>;


	ld.param.u64 	%rd3, [Fused_StridedSlice_split_9933679820536040096_kernel0_param_0];
	ld.param.u64 	%rd4, [Fused_StridedSlice_split_9933679820536040096_kernel0_param_1];
	cvta.to.global.u64 	%rd5, %rd4;
	mov.u32 	%r3, %ctaid.x;
	shl.b32 	%r4, %r3, 5;
	shl.b32 	%r5, %r3, 11;
	mov.u32 	%r6, %tid.y;
	shl.b32 	%r7, %r6, 6;
	add.s32 	%r1, %r4, %r6;
	add.s32 	%r8, %r5, %r7;
	mov.u32 	%r9, %tid.x;
	add.s32 	%r10, %r8, %r9;
	cvta.to.global.u64 	%rd6, %rd3;
	mul.wide.s32 	%rd7, %r10, 4;
	add.s64 	%rd1, %rd6, %rd7;
	add.s64 	%rd2, %rd5, %rd7;
	setp.gt.s32	%p1, %r1, 41278;
	@%p1 bra 	BB0_2;

	ld.global.nc.f32 	%f1, [%rd1];
	st.global.f32 	[%rd2], %f1;

BB0_2:
	add.s32 	%r2, %r1, 16;
	setp.gt.s32	%p2, %r2, 41278;
	@%p2 bra 	BB0_4;

	ld.global.nc.f32 	%f2, [%rd1+4096];
	st.global.f32 	[%rd2+4096], %f2;

BB0_4:
	@%p1 bra 	BB0_6;

	ld.global.nc.f32 	%f3, [%rd1+10567424];
	st.global.f32 	[%rd2+10567424], %f3;

BB0_6:
	@%p2 bra 	BB0_8;

	ld.global.nc.f32 	%f4, [%rd1+10571520];
	st.global.f32 	[%rd2+10571520], %f4;

BB0_8:
	@%p1 bra 	BB0_10;

	ld.global.nc.f32 	%f5, [%rd1+21134848];
	st.global.f32 	[%rd2+21134848], %f5;

BB0_10:
	@%p2 bra 	BB0_12;

	ld.global.nc.f32 	%f6, [%rd1+21138944];
	st.global.f32 	[%rd2+21138944], %f6;

BB0_12:
	@%p1 bra 	BB0_14;

	ld.global.nc.f32 	%f7, [%rd1+31702272];
	st.global.f32 	[%rd2+31702272], %f7;

BB0_14:
	@%p2 bra 	BB0_16;

	ld.global.nc.f32 	%f8, [%rd1+31706368];
	st.global.f32 	[%rd2+31706368], %f8;

BB0_16:
	@%p1 bra 	BB0_18;

	ld.global.nc.f32 	%f9, [%rd1+42269696];
	st.global.f32 	[%rd2+42269696], %f9;

BB0_18:
	@%p2 bra 	BB0_20;

	ld.global.nc.f32 	%f10, [%rd1+42273792];
	st.global.f32 	[%rd2+42273792], %f10;

BB0_20:
	@%p1 bra 	BB0_22;

	ld.global.nc.f32 	%f11, [%rd1+52837120];
	st.global.f32 	[%rd2+52837120], %f11;

BB0_22:
	@%p2 bra 	BB0_24;

	ld.global.nc.f32 	%f12, [%rd1+52841216];
	st.global.f32 	[%rd2+52841216], %f12;

BB0_24:
	@%p1 bra 	BB0_26;

	ld.global.nc.f32 	%f13, [%rd1+63404544];
	st.global.f32 	[%rd2+63404544], %f13;

BB0_26:
	@%p2 bra 	BB0_28;

	ld.global.nc.f32 	%f14, [%rd1+63408640];
	st.global.f32 	[%rd2+63408640], %f14;

BB0_28:
	@%p1 bra 	BB0_30;

	ld.global.nc.f32 	%f15, [%rd1+73971968];
	st.global.f32 	[%rd2+73971968], %f15;

BB0_30:
	@%p2 bra 	BB0_32;

	ld.global.nc.f32 	%f16, [%rd1+73976064];
	st.global.f32 	[%rd2+73976064], %f16;

BB0_32:
	ret;
}




// ===== COMPILED SASS (sm_100) =====

	.target	sm_100

	.elftype	@"ET_EXEC"


//--------------------- .note.nv.tkinfo           --------------------------
	.section	.note.nv.tkinfo,"",@"SHT_NOTE"
	.sectionflags	@"SHF_NOTE_NV_TKINFO"
	.tkinfo
        /*0018*/ 	.word	0x00000002
        /*0030*/ 	.string	""
        /*0030*/ 	.string	"ptxas"
        /*0030*/ 	.string	"Cuda compilation tools, release 13.0, V13.0.88"
        /*0030*/ 	.string	"Build cuda_13.0.r13.0/compiler.36424714_0"
        /*0030*/ 	.string	"-arch sm_100 "



//--------------------- .note.nv.cuinfo           --------------------------
	.section	.note.nv.cuinfo,"",@"SHT_NOTE"
	.sectionflags	@"SHF_NOTE_NV_CUINFO"
        /*0018*/ 	.short	0x0002
        /*001a*/ 	.short	0x0050
        /*001c*/ 	.short	0x0082
	.zero		2


//--------------------- .nv.info                  --------------------------
	.section	.nv.info,"",@"SHT_CUDA_INFO"
	.align	4


	//----- nvinfo : EIATTR_REGCOUNT
	.align		4
        /*0000*/ 	.byte	0x04, 0x2f
        /*0002*/ 	.short	(.L_1 - .L_0)
	.align		4
.L_0:
        /*0004*/ 	.word	index@(Fused_StridedSlice_split_9933679820536040096_kernel0)
        /*0008*/ 	.word	0x00000020


	//----- nvinfo : EIATTR_FRAME_SIZE
	.align		4
.L_1:
        /*000c*/ 	.byte	0x04, 0x11
        /*000e*/ 	.short	(.L_3 - .L_2)
	.align		4
.L_2:
        /*0010*/ 	.word	index@(Fused_StridedSlice_split_9933679820536040096_kernel0)
        /*0014*/ 	.word	0x00000000


	//----- nvinfo : EIATTR_MIN_STACK_SIZE
	.align		4
.L_3:
        /*0018*/ 	.byte	0x04, 0x12
        /*001a*/ 	.short	(.L_5 - .L_4)
	.align		4
.L_4:
        /*001c*/ 	.word	index@(Fused_StridedSlice_split_9933679820536040096_kernel0)
        /*0020*/ 	.word	0x00000000
.L_5:


//--------------------- .nv.compat                --------------------------
	.section	.nv.compat,"",@"SHT_CUDA_COMPAT_INFO"
	.align	4
        /*0000*/ 	.byte	0x02, 0x09, 0x00, 0x00, 0x02, 0x02, 0x01, 0x00, 0x02, 0x05, 0x05, 0x00, 0x03, 0x07, 0x01, 0x01
        /*0010*/ 	.byte	0x02, 0x03, 0x00, 0x00, 0x02, 0x06, 0x01, 0x00, 0x04, 0x0b, 0x08, 0x00, 0x09, 0x00, 0x00, 0x00
        /*0020*/ 	.byte	0x00, 0x00, 0x00, 0x00


//--------------------- .nv.info.Fused_StridedSlice_split_9933679820536040096_kernel0 --------------------------
	.section	.nv.info.Fused_StridedSlice_split_9933679820536040096_kernel0,"",@"SHT_CUDA_INFO"
	.sectionflags	@""
	.align	4


	//----- nvinfo : EIATTR_CUDA_API_VERSION
	.align		4
        /*0000*/ 	.byte	0x04, 0x37
        /*0002*/ 	.short	(.L_7 - .L_6)
.L_6:
        /*0004*/ 	.word	0x00000082


	//----- nvinfo : EIATTR_KPARAM_INFO
	.align		4
.L_7:
        /*0008*/ 	.byte	0x04, 0x17
        /*000a*/ 	.short	(.L_9 - .L_8)
.L_8:
        /*000c*/ 	.word	0x00000000
        /*0010*/ 	.short	0x0001
        /*0012*/ 	.short	0x0008
        /*0014*/ 	.byte	0x00, 0xf0, 0x21, 0x00


	//----- nvinfo : EIATTR_KPARAM_INFO
	.align		4
.L_9:
        /*0018*/ 	.byte	0x04, 0x17
        /*001a*/ 	.short	(.L_11 - .L_10)
.L_10:
        /*001c*/ 	.word	0x00000000
        /*0020*/ 	.short	0x0000
        /*0022*/ 	.short	0x0000
        /*0024*/ 	.byte	0x00, 0xf0, 0x21, 0x00


	//----- nvinfo : EIATTR_SPARSE_MMA_MASK
	.align		4
.L_11:
        /*0028*/ 	.byte	0x03, 0x50
        /*002a*/ 	.short	0x0000


	//----- nvinfo : EIATTR_MAXREG_COUNT
	.align		4
        /*002c*/ 	.byte	0x03, 0x1b
        /*002e*/ 	.short	0x00ff


	//----- nvinfo : EIATTR_MERCURY_ISA_VERSION
	.align		4
        /*0030*/ 	.byte	0x03, 0x5f
        /*0032*/ 	.short	0x0101


	//----- nvinfo : EIATTR_VRC_CTA_INIT_COUNT
	.align		4
        /*0034*/ 	.byte	0x02, 0x4a
	.zero		1
	.zero		1


	//----- nvinfo : EIATTR_EXIT_INSTR_OFFSETS
	.align		4
        /*0038*/ 	.byte	0x04, 0x1c
        /*003a*/ 	.short	(.L_13 - .L_12)


	//   ....[0]....
.L_12:
        /*003c*/ 	.word	0x00000600


	//   ....[1]....
        /*0040*/ 	.word	0x00000670


	//----- nvinfo : EIATTR_CBANK_PARAM_SIZE
	.align		4
.L_13:
        /*0044*/ 	.byte	0x03, 0x19
        /*0046*/ 	.short	0x0010


	//----- nvinfo : EIATTR_PARAM_CBANK
	.align		4
        /*0048*/ 	.byte	0x04, 0x0a
        /*004a*/ 	.short	(.L_15 - .L_14)
	.align		4
.L_14:
        /*004c*/ 	.word	index@(.nv.constant0.Fused_StridedSlice_split_9933679820536040096_kernel0)
        /*0050*/ 	.short	0x0380
        /*0052*/ 	.short	0x0010


	//----- nvinfo : EIATTR_SW_WAR
	.align		4
.L_15:
        /*0054*/ 	.byte	0x04, 0x36
        /*0056*/ 	.short	(.L_17 - .L_16)
.L_16:
        /*0058*/ 	.word	0x00000008
.L_17:


//--------------------- .nv.callgraph             --------------------------
	.section	.nv.callgraph,"",@"SHT_CUDA_CALLGRAPH"
	.align	4
	.sectionentsize	8
	.align		4
        /*0000*/ 	.word	0x00000000
	.align		4
        /*0004*/ 	.word	0xffffffff
	.align		4
        /*0008*/ 	.word	0x00000000
	.align		4
        /*000c*/ 	.word	0xfffffffe
	.align		4
        /*0010*/ 	.word	0x00000000
	.align		4
        /*0014*/ 	.word	0xfffffffd
	.align		4
        /*0018*/ 	.word	0x00000000
	.align		4
        /*001c*/ 	.word	0xfffffffc


//--------------------- .text.Fused_StridedSlice_split_9933679820536040096_kernel0 --------------------------
	.section	.text.Fused_StridedSlice_split_9933679820536040096_kernel0,"ax",@progbits
	.align	128
        .global         Fused_StridedSlice_split_9933679820536040096_kernel0
        .type           Fused_StridedSlice_split_9933679820536040096_kernel0,@function
        .size           Fused_StridedSlice_split_9933679820536040096_kernel0,(.L_x_1 - Fused_StridedSlice_split_9933679820536040096_kernel0)
        .other          Fused_StridedSlice_split_9933679820536040096_kernel0,@"STO_CUDA_ENTRY STV_DEFAULT"
Fused_StridedSlice_split_9933679820536040096_kernel0:
.text.Fused_StridedSlice_split_9933679820536040096_kernel0:
[----:B------:R-:W-:Y:S01]  /*0000*/  LDC R1, c[0x0][0x37c] ;  /* 0x0000df00ff017b82 */ /* 0x000fe20000000800 */
[----:B------:R-:W0:Y:S07]  /*0010*/  S2R R15, SR_CTAID.X ;  /* 0x00000000000f7919 */ /* 0x000e2e0000002500 */
[----:B------:R-:W1:Y:S01]  /*0020*/  LDC.64 R12, c[0x0][0x380] ;  /* 0x0000e000ff0c7b82 */ /* 0x000e620000000a00 */
[----:B------:R-:W2:Y:S01]  /*0030*/  LDCU.64 UR4, c[0x0][0x358] ;  /* 0x00006b00ff0477ac */ /* 0x000ea20008000a00 */
[----:B------:R-:W0:Y:S01]  /*0040*/  S2R R0, SR_TID.Y ;  /* 0x0000000000007919 */ /* 0x000e220000002200 */
[----:B------:R-:W3:Y:S01]  /*0050*/  S2R R2, SR_TID.X ;  /* 0x0000000000027919 */ /* 0x000ee20000002100 */
[----:B0-----:R-:W-:-:S04]  /*0060*/  IMAD R15, R15, 0x20, R0 ;  /* 0x000000200f0f7824 */ /* 0x001fc800078e0200 */
[C---:B------:R-:W-:Y:S01]  /*0070*/  VIADD R0, R15.reuse, 0x10 ;  /* 0x000000100f007836 */ /* 0x040fe20000000000 */
[C---:B------:R-:W-:Y:S01]  /*0080*/  ISETP.GT.AND P1, PT, R15.reuse, 0xa13e, PT ;  /* 0x0000a13e0f00780c */ /* 0x040fe20003f24270 */
[----:B---3--:R-:W-:-:S03]  /*0090*/  IMAD.U32 R15, R15, 0x40, R2 ;  /* 0x000000400f0f7824 */ /* 0x008fc600078e0002 */
[----:B------:R-:W-:Y:S01]  /*00a0*/  ISETP.GT.AND P0, PT, R0, 0xa13e, PT ;  /* 0x0000a13e0000780c */ /* 0x000fe20003f04270 */
[----:B-1----:R-:W-:-:S08]  /*00b0*/  IMAD.WIDE R12, R15, 0x4, R12 ;  /* 0x000000040f0c7825 */ /* 0x002fd000078e020c */
[C---:B------:R-:W-:Y:S01]  /*00c0*/  @!P1 IADD3 R10, P2, PT, R12.reuse, 0x1000000, RZ ;  /* 0x010000000c0a9810 */ /* 0x040fe20007f5e0ff */
[----:B--2---:R-:W2:Y:S03]  /*00d0*/  @!P1 LDG.E.CONSTANT R17, desc[UR4][R12.64] ;  /* 0x000000040c119981 */ /* 0x004ea6000c1e9900 */
[C---:B------:R-:W-:Y:S01]  /*00e0*/  @!P0 IADD3 R18, P3, PT, R12.reuse, 0x1000000, RZ ;  /* 0x010000000c128810 */ /* 0x040fe20007f7e0ff */
[--C-:B------:R-:W-:Y:S01]  /*00f0*/  @!P1 IMAD.X R11, RZ, RZ, R13.reuse, P2 ;  /* 0x000000ffff0b9224 */ /* 0x100fe200010e060d */
[C---:B------:R-:W-:Y:S01]  /*0100*/  @!P1 IADD3 R20, P2, PT, R12.reuse, 0x1000000, RZ ;  /* 0x010000000c149810 */ /* 0x040fe20007f5e0ff */
[----:B------:R-:W3:Y:S02]  /*0110*/  @!P0 LDG.E.CONSTANT R29, desc[UR4][R12.64+0x1000] ;  /* 0x001000040c1d8981 */ /* 0x000ee4000c1e9900 */
[--C-:B------:R-:W-:Y:S01]  /*0120*/  @!P0 IMAD.X R19, RZ, RZ, R13.reuse, P3 ;  /* 0x000000ffff138224 */ /* 0x100fe200018e060d */
[C---:B------:R-:W-:Y:S01]  /*0130*/  @!P0 IADD3 R22, P3, PT, R12.reuse, 0x1000000, RZ ;  /* 0x010000000c168810 */ /* 0x040fe20007f7e0ff */
[----:B------:R0:W4:Y:S01]  /*0140*/  @!P1 LDG.E.CONSTANT R9, desc[UR4][R10.64+-0x5ec100] ;  /* 0xa13f00040a099981 */ /* 0x000122000c1e9900 */
[----:B------:R-:W-:Y:S01]  /*0150*/  @!P1 IMAD.X R21, RZ, RZ, R13, P2 ;  /* 0x000000ffff159224 */ /* 0x000fe200010e060d */
[----:B------:R-:W-:-:S02]  /*0160*/  @!P1 IADD3 R26, P2, PT, R12, 0x2000000, RZ ;  /* 0x020000000c1a9810 */ /* 0x000fc40007f5e0ff */
[----:B------:R1:W5:Y:S01]  /*0170*/  @!P0 LDG.E.CONSTANT R8, desc[UR4][R18.64+-0x5eb100] ;  /* 0xa14f000412088981 */ /* 0x000362000c1e9900 */
[--C-:B------:R-:W-:Y:S02]  /*0180*/  @!P0 IMAD.X R23, RZ, RZ, R13.reuse, P3 ;  /* 0x000000ffff178224 */ /* 0x100fe400018e060d */
[--C-:B------:R-:W-:Y:S01]  /*0190*/  @!P1 IMAD.X R27, RZ, RZ, R13.reuse, P2 ;  /* 0x000000ffff1b9224 */ /* 0x100fe200010e060d */
[----:B------:R1:W5:Y:S01]  /*01a0*/  @!P1 LDG.E.CONSTANT R7, desc[UR4][R20.64+0x427e00] ;  /* 0x427e000414079981 */ /* 0x000362000c1e9900 */
[C---:B------:R-:W-:Y:S02]  /*01b0*/  @!P0 IADD3 R24, P4, PT, R12.reuse, 0x2000000, RZ ;  /* 0x020000000c188810 */ /* 0x040fe40007f9e0ff */
[C---:B0-----:R-:W-:Y:S01]  /*01c0*/  @!P0 IADD3 R10, P2, PT, R12.reuse, 0x3000000, RZ ;  /* 0x030000000c0a8810 */ /* 0x041fe20007f5e0ff */
[----:B------:R0:W5:Y:S01]  /*01d0*/  @!P0 LDG.E.CONSTANT R5, desc[UR4][R22.64+0x428e00] ;  /* 0x428e000416058981 */ /* 0x000162000c1e9900 */
[C---:B------:R-:W-:Y:S02]  /*01e0*/  @!P1 IADD3 R2, P3, PT, R12.reuse, 0x3000000, RZ ;  /* 0x030000000c029810 */ /* 0x040fe40007f7e0ff */
[----:B------:R-:W-:Y:S01]  /*01f0*/  @!P0 IADD3.X R11, PT, PT, RZ, R13, RZ, P2, !PT ;  /* 0x0000000dff0b8210 */ /* 0x000fe200017fe4ff */
[----:B------:R0:W5:Y:S01]  /*0200*/  @!P1 LDG.E.CONSTANT R6, desc[UR4][R26.64+-0x1c4300] ;  /* 0xe3bd00041a069981 */ /* 0x000162000c1e9900 */
[----:B-1----:R-:W-:Y:S01]  /*0210*/  @!P1 IADD3 R18, P2, PT, R12, 0x3000000, RZ ;  /* 0x030000000c129810 */ /* 0x002fe20007f5e0ff */
[----:B------:R-:W-:-:S02]  /*0220*/  @!P0 IMAD.X R25, RZ, RZ, R13, P4 ;  /* 0x000000ffff198224 */ /* 0x000fc400020e060d */
[--C-:B------:R-:W-:Y:S01]  /*0230*/  @!P1 IMAD.X R3, RZ, RZ, R13.reuse, P3 ;  /* 0x000000ffff039224 */ /* 0x100fe200018e060d */
[C---:B------:R-:W-:Y:S01]  /*0240*/  @!P0 IADD3 R20, P3, PT, R12.reuse, 0x3000000, RZ ;  /* 0x030000000c148810 */ /* 0x040fe20007f7e0ff */
[--C-:B------:R-:W-:Y:S01]  /*0250*/  @!P1 IMAD.X R19, RZ, RZ, R13.reuse, P2 ;  /* 0x000000ffff139224 */ /* 0x100fe200010e060d */
[----:B------:R1:W5:Y:S01]  /*0260*/  @!P0 LDG.E.CONSTANT R4, desc[UR4][R24.64+-0x1c3300] ;  /* 0xe3cd000418048981 */ /* 0x000362000c1e9900 */
[C---:B0-----:R-:W-:Y:S02]  /*0270*/  @!P1 IADD3 R22, P2, PT, R12.reuse, 0x4000000, RZ ;  /* 0x040000000c169810 */ /* 0x041fe40007f5e0ff */
[--C-:B------:R-:W-:Y:S01]  /*0280*/  @!P0 IMAD.X R21, RZ, RZ, R13.reuse, P3 ;  /* 0x000000ffff158224 */ /* 0x100fe200018e060d */
[----:B------:R-:W-:Y:S01]  /*0290*/  @!P1 IADD3 R26, P3, PT, R12, 0x4000000, RZ ;  /* 0x040000000c1a9810 */ /* 0x000fe20007f7e0ff */
[----:B------:R-:W5:Y:S01]  /*02a0*/  @!P1 LDG.E.CONSTANT R3, desc[UR4][R2.64+-0x7b0400] ;  /* 0x84fc000402039981 */ /* 0x000f62000c1e9900 */
[----:B------:R-:W-:-:S03]  /*02b0*/  @!P1 IMAD.X R23, RZ, RZ, R13, P2 ;  /* 0x000000ffff179224 */ /* 0x000fc600010e060d */
[----:B------:R-:W5:Y:S01]  /*02c0*/  @!P1 LDG.E.CONSTANT R0, desc[UR4][R18.64+0x263b00] ;  /* 0x263b000412009981 */ /* 0x000f62000c1e9900 */
[----:B-1----:R-:W-:Y:S01]  /*02d0*/  @!P0 IADD3 R24, P4, PT, R12, 0x4000000, RZ ;  /* 0x040000000c188810 */ /* 0x002fe20007f9e0ff */
[--C-:B------:R-:W-:Y:S02]  /*02e0*/  @!P1 IMAD.X R27, RZ, RZ, R13.reuse, P3 ;  /* 0x000000ffff1b9224 */ /* 0x100fe400018e060d */
[----:B------:R-:W5:Y:S02]  /*02f0*/  @!P0 LDG.E.CONSTANT R20, desc[UR4][R20.64+0x264b00] ;  /* 0x264b000414148981 */ /* 0x000f64000c1e9900 */
[----:B------:R-:W-:Y:S02]  /*0300*/  @!P0 IMAD.X R25, RZ, RZ, R13, P4 ;  /* 0x000000ffff198224 */ /* 0x000fe400020e060d */
[----:B------:R0:W5:Y:S04]  /*0310*/  @!P0 LDG.E.CONSTANT R2, desc[UR4][R10.64+-0x7af400] ;  /* 0x850c00040a028981 */ /* 0x000168000c1e9900 */
[----:B------:R1:W5:Y:S04]  /*0320*/  @!P1 LDG.E.CONSTANT R28, desc[UR4][R22.64+-0x388600] ;  /* 0xc77a0004161c9981 */ /* 0x000368000c1e9900 */
[----:B------:R-:W5:Y:S01]  /*0330*/  @!P0 LDG.E.CONSTANT R24, desc[UR4][R24.64+-0x387600] ;  /* 0xc78a000418188981 */ /* 0x000f62000c1e9900 */
[----:B0-----:R-:W0:Y:S03]  /*0340*/  LDC.64 R10, c[0x0][0x388] ;  /* 0x0000e200ff0a7b82 */ /* 0x001e260000000a00 */
[----:B------:R-:W5:Y:S01]  /*0350*/  @!P1 LDG.E.CONSTANT R26, desc[UR4][R26.64+0x68b900] ;  /* 0x68b900041a1a9981 */ /* 0x000f62000c1e9900 */
[----:B0-----:R-:W-:-:S03]  /*0360*/  IMAD.WIDE R10, R15, 0x4, R10 ;  /* 0x000000040f0a7825 */ /* 0x001fc600078e020a */
[C---:B------:R-:W-:Y:S02]  /*0370*/  @!P1 IADD3 R14, P2, PT, R10.reuse, 0x1000000, RZ ;  /* 0x010000000a0e9810 */ /* 0x040fe40007f5e0ff */
[----:B------:R-:W-:-:S03]  /*0380*/  @!P0 IADD3 R16, P3, PT, R10, 0x1000000, RZ ;  /* 0x010000000a108810 */ /* 0x000fc60007f7e0ff */
[----:B------:R-:W-:Y:S01]  /*0390*/  @!P1 IMAD.X R15, RZ, RZ, R11, P2 ;  /* 0x000000ffff0f9224 */ /* 0x000fe200010e060b */
[----:B------:R-:W-:-:S04]  /*03a0*/  @!P1 IADD3 R18, P2, PT, R10, 0x1000000, RZ ;  /* 0x010000000a129810 */ /* 0x000fc80007f5e0ff */
[----:B------:R-:W-:Y:S01]  /*03b0*/  @!P1 IADD3.X R19, PT, PT, RZ, R11, RZ, P2, !PT ;  /* 0x0000000bff139210 */ /* 0x000fe200017fe4ff */
[----:B--2---:R0:W-:Y:S04]  /*03c0*/  @!P1 STG.E desc[UR4][R10.64], R17 ;  /* 0x000000110a009986 */ /* 0x0041e8000c101904 */
[----:B---3--:R-:W-:Y:S04]  /*03d0*/  @!P0 STG.E desc[UR4][R10.64+0x1000], R29 ;  /* 0x0010001d0a008986 */ /* 0x008fe8000c101904 */
[----:B----4-:R2:W-:Y:S01]  /*03e0*/  @!P1 STG.E desc[UR4][R14.64+-0x5ec100], R9 ;  /* 0xa13f00090e009986 */ /* 0x0105e2000c101904 */
[----:B0-----:R-:W-:Y:S01]  /*03f0*/  @!P0 IMAD.X R17, RZ, RZ, R11, P3 ;  /* 0x000000ffff118224 */ /* 0x001fe200018e060b */
[----:B-1----:R-:W-:-:S04]  /*0400*/  @!P0 IADD3 R22, P3, PT, R10, 0x1000000, RZ ;  /* 0x010000000a168810 */ /* 0x002fc80007f7e0ff */
[----:B-----5:R0:W-:Y:S01]  /*0410*/  @!P0 STG.E desc[UR4][R16.64+-0x5eb100], R8 ;  /* 0xa14f000810008986 */ /* 0x0201e2000c101904 */
[--C-:B------:R-:W-:Y:S01]  /*0420*/  @!P0 IMAD.X R23, RZ, RZ, R11.reuse, P3 ;  /* 0x000000ffff178224 */ /* 0x100fe200018e060b */
[C---:B--2---:R-:W-:Y:S02]  /*0430*/  @!P1 IADD3 R14, P2, PT, R10.reuse, 0x2000000, RZ ;  /* 0x020000000a0e9810 */ /* 0x044fe40007f5e0ff */
[----:B------:R1:W-:Y:S03]  /*0440*/  @!P1 STG.E desc[UR4][R18.64+0x427e00], R7 ;  /* 0x427e000712009986 */ /* 0x0003e6000c101904 */
[----:B------:R-:W-:Y:S01]  /*0450*/  @!P1 IMAD.X R15, RZ, RZ, R11, P2 ;  /* 0x000000ffff0f9224 */ /* 0x000fe200010e060b */
[C---:B0-----:R-:W-:Y:S01]  /*0460*/  @!P0 IADD3 R16, P4, PT, R10.reuse, 0x2000000, RZ ;  /* 0x020000000a108810 */ /* 0x041fe20007f9e0ff */
[----:B------:R-:W-:Y:S01]  /*0470*/  @!P0 STG.E desc[UR4][R22.64+0x428e00], R5 ;  /* 0x428e000516008986 */ /* 0x000fe2000c101904 */
[----:B-1----:R-:W-:-:S03]  /*0480*/  @!P1 IADD3 R18, P3, PT, R10, 0x3000000, RZ ;  /* 0x030000000a129810 */ /* 0x002fc60007f7e0ff */
[----:B------:R0:W-:Y:S01]  /*0490*/  @!P1 STG.E desc[UR4][R14.64+-0x1c4300], R6 ;  /* 0xe3bd00060e009986 */ /* 0x0001e2000c101904 */
[C---:B------:R-:W-:Y:S01]  /*04a0*/  @!P0 IADD3 R8, P2, PT, R10.reuse, 0x3000000, RZ ;  /* 0x030000000a088810 */ /* 0x040fe20007f5e0ff */
[--C-:B------:R-:W-:Y:S02]  /*04b0*/  @!P0 IMAD.X R17, RZ, RZ, R11.reuse, P4 ;  /* 0x000000ffff118224 */ /* 0x100fe400020e060b */
[--C-:B------:R-:W-:Y:S02]  /*04c0*/  @!P1 IMAD.X R19, RZ, RZ, R11.reuse, P3 ;  /* 0x000000ffff139224 */ /* 0x100fe400018e060b */
[----:B------:R-:W-:Y:S01]  /*04d0*/  @!P0 IMAD.X R9, RZ, RZ, R11, P2 ;  /* 0x000000ffff098224 */ /* 0x000fe200010e060b */
[C---:B0-----:R-:W-:Y:S01]  /*04e0*/  @!P1 IADD3 R6, P3, PT, R10.reuse, 0x3000000, RZ ;  /* 0x030000000a069810 */ /* 0x041fe20007f7e0ff */
[----:B------:R0:W-:Y:S01]  /*04f0*/  @!P0 STG.E desc[UR4][R16.64+-0x1c3300], R4 ;  /* 0xe3cd000410008986 */ /* 0x0001e2000c101904 */
[----:B------:R-:W-:-:S03]  /*0500*/  @!P0 IADD3 R14, P2, PT, R10, 0x3000000, RZ ;  /* 0x030000000a0e8810 */ /* 0x000fc60007f5e0ff */
[--C-:B------:R-:W-:Y:S01]  /*0510*/  @!P1 IMAD.X R7, RZ, RZ, R11.reuse, P3 ;  /* 0x000000ffff079224 */ /* 0x100fe200018e060b */
[C---:B------:R-:W-:Y:S02]  /*0520*/  @!P1 IADD3 R22, P3, PT, R10.reuse, 0x4000000, RZ ;  /* 0x040000000a169810 */ /* 0x040fe40007f7e0ff */
[----:B------:R-:W-:Y:S02]  /*0530*/  @!P0 IADD3.X R15, PT, PT, RZ, R11, RZ, P2, !PT ;  /* 0x0000000bff0f8210 */ /* 0x000fe400017fe4ff */
[C---:B0-----:R-:W-:Y:S02]  /*0540*/  @!P0 IADD3 R4, P4, PT, R10.reuse, 0x4000000, RZ ;  /* 0x040000000a048810 */ /* 0x041fe40007f9e0ff */
[----:B------:R-:W-:Y:S01]  /*0550*/  @!P1 IADD3 R16, P5, PT, R10, 0x4000000, RZ ;  /* 0x040000000a109810 */ /* 0x000fe20007fbe0ff */
[--C-:B------:R-:W-:Y:S01]  /*0560*/  @!P1 IMAD.X R23, RZ, RZ, R11.reuse, P3 ;  /* 0x000000ffff179224 */ /* 0x100fe200018e060b */
[----:B------:R0:W-:Y:S01]  /*0570*/  @!P1 STG.E desc[UR4][R18.64+-0x7b0400], R3 ;  /* 0x84fc000312009986 */ /* 0x0001e2000c101904 */
[----:B------:R-:W-:-:S02]  /*0580*/  @!P0 IMAD.X R5, RZ, RZ, R11, P4 ;  /* 0x000000ffff058224 */ /* 0x000fc400020e060b */
[----:B------:R-:W-:Y:S01]  /*0590*/  @!P1 IMAD.X R17, RZ, RZ, R11, P5 ;  /* 0x000000ffff119224 */ /* 0x000fe200028e060b */
[----:B------:R0:W-:Y:S04]  /*05a0*/  @!P0 STG.E desc[UR4][R8.64+-0x7af400], R2 ;  /* 0x850c000208008986 */ /* 0x0001e8000c101904 */
[----:B------:R0:W-:Y:S04]  /*05b0*/  @!P1 STG.E desc[UR4][R6.64+0x263b00], R0 ;  /* 0x263b000006009986 */ /* 0x0001e8000c101904 */
[----:B------:R0:W-:Y:S04]  /*05c0*/  @!P0 STG.E desc[UR4][R14.64+0x264b00], R20 ;  /* 0x264b00140e008986 */ /* 0x0001e8000c101904 */
[----:B------:R0:W-:Y:S04]  /*05d0*/  @!P1 STG.E desc[UR4][R22.64+-0x388600], R28 ;  /* 0xc77a001c16009986 */ /* 0x0001e8000c101904 */
[----:B------:R0:W-:Y:S04]  /*05e0*/  @!P0 STG.E desc[UR4][R4.64+-0x387600], R24 ;  /* 0xc78a001804008986 */ /* 0x0001e8000c101904 */
[----:B------:R0:W-:Y:S01]  /*05f0*/  @!P1 STG.E desc[UR4][R16.64+0x68b900], R26 ;  /* 0x68b9001a10009986 */ /* 0x0001e2000c101904 */
[----:B------:R-:W-:Y:S05]  /*0600*/  @P0 EXIT ;  /* 0x000000000000094d */ /* 0x000fea0003800000 */
[----:B0-----:R-:W-:-:S05]  /*0610*/  IADD3 R2, P0, PT, R12, 0x4000000, RZ ;  /* 0x040000000c027810 */ /* 0x001fca0007f1e0ff */
[----:B------:R-:W-:-:S06]  /*0620*/  IMAD.X R3, RZ, RZ, R13, P0 ;  /* 0x000000ffff037224 */ /* 0x000fcc00000e060d */
[----:B------:R-:W2:Y:S01]  /*0630*/  LDG.E.CONSTANT R3, desc[UR4][R2.64+0x68c900] ;  /* 0x68c9000402037981 */ /* 0x000ea2000c1e9900 */
[----:B------:R-:W-:-:S05]  /*0640*/  IADD3 R4, P0, PT, R10, 0x4000000, RZ ;  /* 0x040000000a047810 */ /* 0x000fca0007f1e0ff */
[----:B------:R-:W-:-:S05]  /*0650*/  IMAD.X R5, RZ, RZ, R11, P0 ;  /* 0x000000ffff057224 */ /* 0x000fca00000e060b */
[----:B--2---:R-:W-:Y:S01]  /*0660*/  STG.E desc[UR4][R4.64+0x68c900], R3 ;  /* 0x68c9000304007986 */ /* 0x004fe2000c101904 */
[----:B------:R-:W-:Y:S05]  /*0670*/  EXIT ;  /* 0x000000000000794d */ /* 0x000fea0003800000 */
.L_x_0:
[----:B------:R-:W-:-:S00]  /*0680*/  BRA `(.L_x_0) ;  /* 0xfffffffc00fc7947 */ /* 0x000fc0000383ffff */
[----:B------:R-:W-:-:S00]  /*0690*/  NOP ;  /* 0x0000000000007918 */ /* 0x000fc00000000000 */
        /* <DEDUP_REMOVED lines=14> */
.L_x_1:


//--------------------- .nv.shared.reserved.0     --------------------------
	.section	.nv.shared.reserved.0,"aw",@nobits
	.weak		__nv_reservedSMEM_offset_0_alias
	.size		__nv_reservedSMEM_offset_0_alias, 0, 64
	.other		__nv_reservedSMEM_offset_0_alias,@"STO_CUDA_RESERVED_SHARED STV_DEFAULT"
__nv_reservedSMEM_offset_0_alias:
	.zero		0
	.zero		64


//--------------------- .nv.constant0.Fused_StridedSlice_split_9933679820536040096_kernel0 --------------------------
	.section	.nv.constant0.Fused_StridedSlice_split_9933679820536040096_kernel0,"a",@progbits
	.sectionflags	@""
	.align	4
.nv.constant0.Fused_StridedSlice_split_9933679820536040096_kernel0:
	.zero		912


//--------------------- SYMBOLS --------------------------

	.type		.nv.reservedSmem.offset0,@object
	.size		.nv.reservedSmem.offset0,0x4
